//
// Generated by NVIDIA NVVM Compiler
//
// Compiler Build ID: CL-36424714
// Cuda compilation tools, release 13.0, V13.0.88
// Based on NVVM 20.0.0
//

.version 9.0
.target sm_100
.address_size 64

	// .globl	_Z6vecAddPfS_S_i
.global .align 1 .b8 _ZN34_INTERNAL_48d44fd4_4_k_cu_4ecca1704cuda3std3__45__cpo5beginE[1];
.global .align 1 .b8 _ZN34_INTERNAL_48d44fd4_4_k_cu_4ecca1704cuda3std3__45__cpo3endE[1];
.global .align 1 .b8 _ZN34_INTERNAL_48d44fd4_4_k_cu_4ecca1704cuda3std3__45__cpo6cbeginE[1];
.global .align 1 .b8 _ZN34_INTERNAL_48d44fd4_4_k_cu_4ecca1704cuda3std3__45__cpo4cendE[1];
.global .align 1 .b8 _ZN34_INTERNAL_48d44fd4_4_k_cu_4ecca1704cuda3std3__45__cpo6rbeginE[1];
.global .align 1 .b8 _ZN34_INTERNAL_48d44fd4_4_k_cu_4ecca1704cuda3std3__45__cpo4rendE[1];
.global .align 1 .b8 _ZN34_INTERNAL_48d44fd4_4_k_cu_4ecca1704cuda3std3__45__cpo7crbeginE[1];
.global .align 1 .b8 _ZN34_INTERNAL_48d44fd4_4_k_cu_4ecca1704cuda3std3__45__cpo5crendE[1];
.global .align 1 .b8 _ZN34_INTERNAL_48d44fd4_4_k_cu_4ecca1704cuda3std3__419piecewise_constructE[1];
.global .align 1 .b8 _ZN34_INTERNAL_48d44fd4_4_k_cu_4ecca1704cuda3std6ranges3__45__cpo4swapE[1];
.global .align 1 .b8 _ZN34_INTERNAL_48d44fd4_4_k_cu_4ecca1704cuda3std6ranges3__45__cpo9iter_moveE[1];
.global .align 1 .b8 _ZN34_INTERNAL_48d44fd4_4_k_cu_4ecca1704cuda3std6ranges3__45__cpo5beginE[1];
.global .align 1 .b8 _ZN34_INTERNAL_48d44fd4_4_k_cu_4ecca1704cuda3std6ranges3__45__cpo3endE[1];
.global .align 1 .b8 _ZN34_INTERNAL_48d44fd4_4_k_cu_4ecca1704cuda3std6ranges3__45__cpo6cbeginE[1];
.global .align 1 .b8 _ZN34_INTERNAL_48d44fd4_4_k_cu_4ecca1704cuda3std6ranges3__45__cpo4cendE[1];
.global .align 1 .b8 _ZN34_INTERNAL_48d44fd4_4_k_cu_4ecca1704cuda3std6ranges3__45__cpo7advanceE[1];
.global .align 1 .b8 _ZN34_INTERNAL_48d44fd4_4_k_cu_4ecca1704cuda3std6ranges3__45__cpo9iter_swapE[1];
.global .align 1 .b8 _ZN34_INTERNAL_48d44fd4_4_k_cu_4ecca1704cuda3std6ranges3__45__cpo4nextE[1];
.global .align 1 .b8 _ZN34_INTERNAL_48d44fd4_4_k_cu_4ecca1704cuda3std6ranges3__45__cpo4prevE[1];
.global .align 1 .b8 _ZN34_INTERNAL_48d44fd4_4_k_cu_4ecca1704cuda3std6ranges3__45__cpo4dataE[1];
.global .align 1 .b8 _ZN34_INTERNAL_48d44fd4_4_k_cu_4ecca1704cuda3std6ranges3__45__cpo5cdataE[1];
.global .align 1 .b8 _ZN34_INTERNAL_48d44fd4_4_k_cu_4ecca1704cuda3std6ranges3__45__cpo4sizeE[1];
.global .align 1 .b8 _ZN34_INTERNAL_48d44fd4_4_k_cu_4ecca1704cuda3std6ranges3__45__cpo5ssizeE[1];
.global .align 1 .b8 _ZN34_INTERNAL_48d44fd4_4_k_cu_4ecca1704cuda3std6ranges3__45__cpo8distanceE[1];

.visible .entry _Z6vecAddPfS_S_i(
	.param .u64 .ptr .align 1 _Z6vecAddPfS_S_i_param_0,
	.param .u64 .ptr .align 1 _Z6vecAddPfS_S_i_param_1,
	.param .u64 .ptr .align 1 _Z6vecAddPfS_S_i_param_2,
	.param .u32 _Z6vecAddPfS_S_i_param_3
)
{
	.reg .pred 	%p<2>;
	.reg .b32 	%r<6>;
	.reg .b32 	%f<4>;
	.reg .b64 	%rd<11>;

	ld.param.u64 	%rd1, [_Z6vecAddPfS_S_i_param_0];
	ld.param.u64 	%rd2, [_Z6vecAddPfS_S_i_param_1];
	ld.param.u64 	%rd3, [_Z6vecAddPfS_S_i_param_2];
	ld.param.u32 	%r2, [_Z6vecAddPfS_S_i_param_3];
	mov.u32 	%r3, %tid.x;
	mov.u32 	%r4, %ntid.x;
	mov.u32 	%r5, %ctaid.x;
	mad.lo.s32 	%r1, %r4, %r5, %r3;
	setp.ge.s32 	%p1, %r1, %r2;
	@%p1 bra 	$L__BB0_2;
	cvta.to.global.u64 	%rd4, %rd1;
	cvta.to.global.u64 	%rd5, %rd2;
	cvta.to.global.u64 	%rd6, %rd3;
	mul.wide.s32 	%rd7, %r1, 4;
	add.s64 	%rd8, %rd4, %rd7;
	ld.global.f32 	%f1, [%rd8];
	add.s64 	%rd9, %rd5, %rd7;
	ld.global.f32 	%f2, [%rd9];
	add.f32 	%f3, %f1, %f2;
	add.s64 	%rd10, %rd6, %rd7;
	st.global.f32 	[%rd10], %f3;
$L__BB0_2:
	ret;

}


// ===== COMPILED SASS (sm_100) =====

	.target	sm_100

	.elftype	@"ET_EXEC"


//--------------------- .note.nv.tkinfo           --------------------------
	.section	.note.nv.tkinfo,"",@"SHT_NOTE"
	.sectionflags	@"SHF_NOTE_NV_TKINFO"
	.tkinfo
        /*0018*/ 	.word	0x00000002
        /*0030*/ 	.string	""
        /*0030*/ 	.string	"ptxas"
        /*0030*/ 	.string	"Cuda compilation tools, release 13.0, V13.0.88"
        /*0030*/ 	.string	"Build cuda_13.0.r13.0/compiler.36424714_0"
        /*0030*/ 	.string	"-arch sm_100 -m 64 "



//--------------------- .note.nv.cuinfo           --------------------------
	.section	.note.nv.cuinfo,"",@"SHT_NOTE"
	.sectionflags	@"SHF_NOTE_NV_CUINFO"
        /*0018*/ 	.short	0x0002
        /*001a*/ 	.short	0x0064
        /*001c*/ 	.short	0x0082
	.zero		2


//--------------------- .nv.info                  --------------------------
	.section	.nv.info,"",@"SHT_CUDA_INFO"
	.align	4


	//----- nvinfo : EIATTR_REGCOUNT
	.align		4
        /*0000*/ 	.byte	0x04, 0x2f
        /*0002*/ 	.short	(.L_25 - .L_24)
	.align		4
.L_24:
        /*0004*/ 	.word	index@(_Z6vecAddPfS_S_i)
        /*0008*/ 	.word	0x0000000c


	//----- nvinfo : EIATTR_FRAME_SIZE
	.align		4
.L_25:
        /*000c*/ 	.byte	0x04, 0x11
        /*000e*/ 	.short	(.L_27 - .L_26)
	.align		4
.L_26:
        /*0010*/ 	.word	index@(_Z6vecAddPfS_S_i)
        /*0014*/ 	.word	0x00000000


	//----- nvinfo : EIATTR_MIN_STACK_SIZE
	.align		4
.L_27:
        /*0018*/ 	.byte	0x04, 0x12
        /*001a*/ 	.short	(.L_29 - .L_28)
	.align		4
.L_28:
        /*001c*/ 	.word	index@(_Z6vecAddPfS_S_i)
        /*0020*/ 	.word	0x00000000
.L_29:


//--------------------- .nv.compat                --------------------------
	.section	.nv.compat,"",@"SHT_CUDA_COMPAT_INFO"
	.align	4
        /*0000*/ 	.byte	0x02, 0x09, 0x00, 0x00, 0x02, 0x02, 0x01, 0x00, 0x02, 0x05, 0x05, 0x00, 0x03, 0x07, 0x01, 0x01
        /*0010*/ 	.byte	0x02, 0x03, 0x00, 0x00, 0x02, 0x06, 0x01, 0x00, 0x04, 0x0b, 0x08, 0x00, 0x09, 0x00, 0x00, 0x00
        /*0020*/ 	.byte	0x00, 0x00, 0x00, 0x00


//--------------------- .nv.info._Z6vecAddPfS_S_i --------------------------
	.section	.nv.info._Z6vecAddPfS_S_i,"",@"SHT_CUDA_INFO"
	.sectionflags	@""
	.align	4


	//----- nvinfo : EIATTR_CUDA_API_VERSION
	.align		4
        /*0000*/ 	.byte	0x04, 0x37
        /*0002*/ 	.short	(.L_31 - .L_30)
.L_30:
        /*0004*/ 	.word	0x00000082


	//----- nvinfo : EIATTR_KPARAM_INFO
	.align		4
.L_31:
        /*0008*/ 	.byte	0x04, 0x17
        /*000a*/ 	.short	(.L_33 - .L_32)
.L_32:
        /*000c*/ 	.word	0x00000000
        /*0010*/ 	.short	0x0003
        /*0012*/ 	.short	0x0018
        /*0014*/ 	.byte	0x00, 0xf0, 0x11, 0x00


	//----- nvinfo : EIATTR_KPARAM_INFO
	.align		4
.L_33:
        /*0018*/ 	.byte	0x04, 0x17
        /*001a*/ 	.short	(.L_35 - .L_34)
.L_34:
        /*001c*/ 	.word	0x00000000
        /*0020*/ 	.short	0x0002
        /*0022*/ 	.short	0x0010
        /*0024*/ 	.byte	0x00, 0xf5, 0x21, 0x00


	//----- nvinfo : EIATTR_KPARAM_INFO
	.align		4
.L_35:
        /*0028*/ 	.byte	0x04, 0x17
        /*002a*/ 	.short	(.L_37 - .L_36)
.L_36:
        /*002c*/ 	.word	0x00000000
        /*0030*/ 	.short	0x0001
        /*0032*/ 	.short	0x0008
        /*0034*/ 	.byte	0x00, 0xf5, 0x21, 0x00


	//----- nvinfo : EIATTR_KPARAM_INFO
	.align		4
.L_37:
        /*0038*/ 	.byte	0x04, 0x17
        /*003a*/ 	.short	(.L_39 - .L_38)
.L_38:
        /*003c*/ 	.word	0x00000000
        /*0040*/ 	.short	0x0000
        /*0042*/ 	.short	0x0000
        /*0044*/ 	.byte	0x00, 0xf5, 0x21, 0x00


	//----- nvinfo : EIATTR_SPARSE_MMA_MASK
	.align		4
.L_39:
        /*0048*/ 	.byte	0x03, 0x50
        /*004a*/ 	.short	0x0000


	//----- nvinfo : EIATTR_MAXREG_COUNT
	.align		4
        /*004c*/ 	.byte	0x03, 0x1b
        /*004e*/ 	.short	0x00ff


	//----- nvinfo : EIATTR_MERCURY_ISA_VERSION
	.align		4
        /*0050*/ 	.byte	0x03, 0x5f
        /*0052*/ 	.short	0x0101


	//----- nvinfo : EIATTR_VRC_CTA_INIT_COUNT
	.align		4
        /*0054*/ 	.byte	0x02, 0x4a
	.zero		1
	.zero		1


	//----- nvinfo : EIATTR_EXIT_INSTR_OFFSETS
	.align		4
        /*0058*/ 	.byte	0x04, 0x1c
        /*005a*/ 	.short	(.L_41 - .L_40)


	//   ....[0]....
.L_40:
        /*005c*/ 	.word	0x00000070


	//   ....[1]....
        /*0060*/ 	.word	0x00000130


	//----- nvinfo : EIATTR_CBANK_PARAM_SIZE
	.align		4
.L_41:
        /*0064*/ 	.byte	0x03, 0x19
        /*0066*/ 	.short	0x001c


	//----- nvinfo : EIATTR_PARAM_CBANK
	.align		4
        /*0068*/ 	.byte	0x04, 0x0a
        /*006a*/ 	.short	(.L_43 - .L_42)
	.align		4
.L_42:
        /*006c*/ 	.word	index@(.nv.constant0._Z6vecAddPfS_S_i)
        /*0070*/ 	.short	0x0380
        /*0072*/ 	.short	0x001c


	//----- nvinfo : EIATTR_SW_WAR
	.align		4
.L_43:
        /*0074*/ 	.byte	0x04, 0x36
        /*0076*/ 	.short	(.L_45 - .L_44)
.L_44:
        /*0078*/ 	.word	0x00000008
.L_45:


//--------------------- .nv.callgraph             --------------------------
	.section	.nv.callgraph,"",@"SHT_CUDA_CALLGRAPH"
	.align	4
	.sectionentsize	8
	.align		4
        /*0000*/ 	.word	0x00000000
	.align		4
        /*0004*/ 	.word	0xffffffff
	.align		4
        /*0008*/ 	.word	0x00000000
	.align		4
        /*000c*/ 	.word	0xfffffffe
	.align		4
        /*0010*/ 	.word	0x00000000
	.align		4
        /*0014*/ 	.word	0xfffffffd
	.align		4
        /*0018*/ 	.word	0x00000000
	.align		4
        /*001c*/ 	.word	0xfffffffc


//--------------------- .nv.constant4             --------------------------
	.section	.nv.constant4,"a",@progbits
	.align	8
	.align		8
.nv.constant4:
        /*0000*/ 	.dword	_ZN34_INTERNAL_48d44fd4_4_k_cu_4ecca1704cuda3std3__45__cpo5beginE
	.align		8
        /*0008*/ 	.dword	_ZN34_INTERNAL_48d44fd4_4_k_cu_4ecca1704cuda3std3__45__cpo3endE
	.align		8
        /*0010*/ 	.dword	_ZN34_INTERNAL_48d44fd4_4_k_cu_4ecca1704cuda3std3__45__cpo6cbeginE
	.align		8
        /*0018*/ 	.dword	_ZN34_INTERNAL_48d44fd4_4_k_cu_4ecca1704cuda3std3__45__cpo4cendE
	.align		8
        /*0020*/ 	.dword	_ZN34_INTERNAL_48d44fd4_4_k_cu_4ecca1704cuda3std3__45__cpo6rbeginE
	.align		8
        /*0028*/ 	.dword	_ZN34_INTERNAL_48d44fd4_4_k_cu_4ecca1704cuda3std3__45__cpo4rendE
	.align		8
        /*0030*/ 	.dword	_ZN34_INTERNAL_48d44fd4_4_k_cu_4ecca1704cuda3std3__45__cpo7crbeginE
	.align		8
        /*0038*/ 	.dword	_ZN34_INTERNAL_48d44fd4_4_k_cu_4ecca1704cuda3std3__45__cpo5crendE
	.align		8
        /*0040*/ 	.dword	_ZN34_INTERNAL_48d44fd4_4_k_cu_4ecca1704cuda3std3__419piecewise_constructE
	.align		8
        /*0048*/ 	.dword	_ZN34_INTERNAL_48d44fd4_4_k_cu_4ecca1704cuda3std6ranges3__45__cpo4swapE
	.align		8
        /*0050*/ 	.dword	_ZN34_INTERNAL_48d44fd4_4_k_cu_4ecca1704cuda3std6ranges3__45__cpo9iter_moveE
	.align		8
        /*0058*/ 	.dword	_ZN34_INTERNAL_48d44fd4_4_k_cu_4ecca1704cuda3std6ranges3__45__cpo5beginE
	.align		8
        /*0060*/ 	.dword	_ZN34_INTERNAL_48d44fd4_4_k_cu_4ecca1704cuda3std6ranges3__45__cpo3endE
	.align		8
        /*0068*/ 	.dword	_ZN34_INTERNAL_48d44fd4_4_k_cu_4ecca1704cuda3std6ranges3__45__cpo6cbeginE
	.align		8
        /*0070*/ 	.dword	_ZN34_INTERNAL_48d44fd4_4_k_cu_4ecca1704cuda3std6ranges3__45__cpo4cendE
	.align		8
        /*0078*/ 	.dword	_ZN34_INTERNAL_48d44fd4_4_k_cu_4ecca1704cuda3std6ranges3__45__cpo7advanceE
	.align		8
        /*0080*/ 	.dword	_ZN34_INTERNAL_48d44fd4_4_k_cu_4ecca1704cuda3std6ranges3__45__cpo9iter_swapE
	.align		8
        /*0088*/ 	.dword	_ZN34_INTERNAL_48d44fd4_4_k_cu_4ecca1704cuda3std6ranges3__45__cpo4nextE
	.align		8
        /*0090*/ 	.dword	_ZN34_INTERNAL_48d44fd4_4_k_cu_4ecca1704cuda3std6ranges3__45__cpo4prevE
	.align		8
        /*0098*/ 	.dword	_ZN34_INTERNAL_48d44fd4_4_k_cu_4ecca1704cuda3std6ranges3__45__cpo4dataE
	.align		8
        /*00a0*/ 	.dword	_ZN34_INTERNAL_48d44fd4_4_k_cu_4ecca1704cuda3std6ranges3__45__cpo5cdataE
	.align		8
        /*00a8*/ 	.dword	_ZN34_INTERNAL_48d44fd4_4_k_cu_4ecca1704cuda3std6ranges3__45__cpo4sizeE
	.align		8
        /*00b0*/ 	.dword	_ZN34_INTERNAL_48d44fd4_4_k_cu_4ecca1704cuda3std6ranges3__45__cpo5ssizeE
	.align		8
        /*00b8*/ 	.dword	_ZN34_INTERNAL_48d44fd4_4_k_cu_4ecca1704cuda3std6ranges3__45__cpo8distanceE


//--------------------- .text._Z6vecAddPfS_S_i    --------------------------
	.section	.text._Z6vecAddPfS_S_i,"ax",@progbits
	.align	128
        .global         _Z6vecAddPfS_S_i
        .type           _Z6vecAddPfS_S_i,@function
        .size           _Z6vecAddPfS_S_i,(.L_x_1 - _Z6vecAddPfS_S_i)
        .other          _Z6vecAddPfS_S_i,@"STO_CUDA_ENTRY STV_DEFAULT"
_Z6vecAddPfS_S_i:
.text._Z6vecAddPfS_S_i:
[----:B------:R-:W-:Y:S01]  /*0000*/  LDC R1, c[0x0][0x37c] ;  /* 0x0000df00ff017b82 */ /* 0x000fe20000000800 */
[----:B------:R-:W0:Y:S01]  /*0010*/  S2R R9, SR_TID.X ;  /* 0x0000000000097919 */ /* 0x000e220000002100 */
[----:B------:R-:W0:Y:S01]  /*0020*/  LDCU UR4, c[0x0][0x360] ;  /* 0x00006c00ff0477ac */ /* 0x000e220008000800 */
[----:B------:R-:W0:Y:S01]  /*0030*/  S2R R0, SR_CTAID.X ;  /* 0x0000000000007919 */ /* 0x000e220000002500 */
[----:B------:R-:W1:Y:S01]  /*0040*/  LDCU UR5, c[0x0][0x398] ;  /* 0x00007300ff0577ac */ /* 0x000e620008000800 */
[----:B0-----:R-:W-:-:S05]  /*0050*/  IMAD R9, R0, UR4, R9 ;  /* 0x0000000400097c24 */ /* 0x001fca000f8e0209 */
[----:B-1----:R-:W-:-:S13]  /*0060*/  ISETP.GE.AND P0, PT, R9, UR5, PT ;  /* 0x0000000509007c0c */ /* 0x002fda000bf06270 */
[----:B------:R-:W-:Y:S05]  /*0070*/  @P0 EXIT ;  /* 0x000000000000094d */ /* 0x000fea0003800000 */
[----:B------:R-:W0:Y:S01]  /*0080*/  LDC.64 R2, c[0x0][0x380] ;  /* 0x0000e000ff027b82 */ /* 0x000e220000000a00 */
[----:B------:R-:W1:Y:S07]  /*0090*/  LDCU.64 UR4, c[0x0][0x358] ;  /* 0x00006b00ff0477ac */ /* 0x000e6e0008000a00 */
[----:B------:R-:W2:Y:S08]  /*00a0*/  LDC.64 R4, c[0x0][0x388] ;  /* 0x0000e200ff047b82 */ /* 0x000eb00000000a00 */
[----:B------:R-:W3:Y:S01]  /*00b0*/  LDC.64 R6, c[0x0][0x390] ;  /* 0x0000e400ff067b82 */ /* 0x000ee20000000a00 */
[----:B0-----:R-:W-:-:S06]  /*00c0*/  IMAD.WIDE R2, R9, 0x4, R2 ;  /* 0x0000000409027825 */ /* 0x001fcc00078e0202 */
[----:B-1----:R-:W4:Y:S01]  /*00d0*/  LDG.E R2, desc[UR4][R2.64] ;  /* 0x0000000402027981 */ /* 0x002f22000c1e1900 */
[----:B--2---:R-:W-:-:S06]  /*00e0*/  IMAD.WIDE R4, R9, 0x4, R4 ;  /* 0x0000000409047825 */ /* 0x004fcc00078e0204 */
[----:B------:R-:W4:Y:S01]  /*00f0*/  LDG.E R5, desc[UR4][R4.64] ;  /* 0x0000000404057981 */ /* 0x000f22000c1e1900 */
[----:B---3--:R-:W-:-:S04]  /*0100*/  IMAD.WIDE R6, R9, 0x4, R6 ;  /* 0x0000000409067825 */ /* 0x008fc800078e0206 */
[----:B----4-:R-:W-:-:S05]  /*0110*/  FADD R9, R2, R5 ;  /* 0x0000000502097221 */ /* 0x010fca0000000000 */
[----:B------:R-:W-:Y:S01]  /*0120*/  STG.E desc[UR4][R6.64], R9 ;  /* 0x0000000906007986 */ /* 0x000fe2000c101904 */
[----:B------:R-:W-:Y:S05]  /*0130*/  EXIT ;  /* 0x000000000000794d */ /* 0x000fea0003800000 */
.L_x_0:
[----:B------:R-:W-:-:S00]  /*0140*/  BRA `(.L_x_0) ;  /* 0xfffffffc00fc7947 */ /* 0x000fc0000383ffff */
[----:B------:R-:W-:-:S00]  /*0150*/  NOP ;  /* 0x0000000000007918 */ /* 0x000fc00000000000 */
        /* <DEDUP_REMOVED lines=10> */
.L_x_1:


//--------------------- .nv.shared.reserved.0     --------------------------
	.section	.nv.shared.reserved.0,"aw",@nobits
	.weak		__nv_reservedSMEM_offset_0_alias
	.size		__nv_reservedSMEM_offset_0_alias, 0, 64
	.other		__nv_reservedSMEM_offset_0_alias,@"STO_CUDA_RESERVED_SHARED STV_DEFAULT"
__nv_reservedSMEM_offset_0_alias:
	.zero		0
	.zero		64


//--------------------- .nv.global                --------------------------
	.section	.nv.global,"aw",@nobits
.nv.global:
	.type		_ZN34_INTERNAL_48d44fd4_4_k_cu_4ecca1704cuda3std3__45__cpo6cbeginE,@object
	.size		_ZN34_INTERNAL_48d44fd4_4_k_cu_4ecca1704cuda3std3__45__cpo6cbeginE,(_ZN34_INTERNAL_48d44fd4_4_k_cu_4ecca1704cuda3std6ranges3__45__cpo4prevE - _ZN34_INTERNAL_48d44fd4_4_k_cu_4ecca1704cuda3std3__45__cpo6cbeginE)
_ZN34_INTERNAL_48d44fd4_4_k_cu_4ecca1704cuda3std3__45__cpo6cbeginE:
	.zero		1
	.type		_ZN34_INTERNAL_48d44fd4_4_k_cu_4ecca1704cuda3std6ranges3__45__cpo4prevE,@object
	.size		_ZN34_INTERNAL_48d44fd4_4_k_cu_4ecca1704cuda3std6ranges3__45__cpo4prevE,(_ZN34_INTERNAL_48d44fd4_4_k_cu_4ecca1704cuda3std6ranges3__45__cpo9iter_moveE - _ZN34_INTERNAL_48d44fd4_4_k_cu_4ecca1704cuda3std6ranges3__45__cpo4prevE)
_ZN34_INTERNAL_48d44fd4_4_k_cu_4ecca1704cuda3std6ranges3__45__cpo4prevE:
	.zero		1
	.type		_ZN34_INTERNAL_48d44fd4_4_k_cu_4ecca1704cuda3std6ranges3__45__cpo9iter_moveE,@object
	.size		_ZN34_INTERNAL_48d44fd4_4_k_cu_4ecca1704cuda3std6ranges3__45__cpo9iter_moveE,(_ZN34_INTERNAL_48d44fd4_4_k_cu_4ecca1704cuda3std3__45__cpo7crbeginE - _ZN34_INTERNAL_48d44fd4_4_k_cu_4ecca1704cuda3std6ranges3__45__cpo9iter_moveE)
_ZN34_INTERNAL_48d44fd4_4_k_cu_4ecca1704cuda3std6ranges3__45__cpo9iter_moveE:
	.zero		1
	.type		_ZN34_INTERNAL_48d44fd4_4_k_cu_4ecca1704cuda3std3__45__cpo7crbeginE,@object
	.size		_ZN34_INTERNAL_48d44fd4_4_k_cu_4ecca1704cuda3std3__45__cpo7crbeginE,(_ZN34_INTERNAL_48d44fd4_4_k_cu_4ecca1704cuda3std6ranges3__45__cpo5ssizeE - _ZN34_INTERNAL_48d44fd4_4_k_cu_4ecca1704cuda3std3__45__cpo7crbeginE)
_ZN34_INTERNAL_48d44fd4_4_k_cu_4ecca1704cuda3std3__45__cpo7crbeginE:
	.zero		1
	.type		_ZN34_INTERNAL_48d44fd4_4_k_cu_4ecca1704cuda3std6ranges3__45__cpo5ssizeE,@object
	.size		_ZN34_INTERNAL_48d44fd4_4_k_cu_4ecca1704cuda3std6ranges3__45__cpo5ssizeE,(_ZN34_INTERNAL_48d44fd4_4_k_cu_4ecca1704cuda3std6ranges3__45__cpo4cendE - _ZN34_INTERNAL_48d44fd4_4_k_cu_4ecca1704cuda3std6ranges3__45__cpo5ssizeE)
_ZN34_INTERNAL_48d44fd4_4_k_cu_4ecca1704cuda3std6ranges3__45__cpo5ssizeE:
	.zero		1
	.type		_ZN34_INTERNAL_48d44fd4_4_k_cu_4ecca1704cuda3std6ranges3__45__cpo4cendE,@object
	.size		_ZN34_INTERNAL_48d44fd4_4_k_cu_4ecca1704cuda3std6ranges3__45__cpo4cendE,(_ZN34_INTERNAL_48d44fd4_4_k_cu_4ecca1704cuda3std3__45__cpo5beginE - _ZN34_INTERNAL_48d44fd4_4_k_cu_4ecca1704cuda3std6ranges3__45__cpo4cendE)
_ZN34_INTERNAL_48d44fd4_4_k_cu_4ecca1704cuda3std6ranges3__45__cpo4cendE:
	.zero		1
	.type		_ZN34_INTERNAL_48d44fd4_4_k_cu_4ecca1704cuda3std3__45__cpo5beginE,@object
	.size		_ZN34_INTERNAL_48d44fd4_4_k_cu_4ecca1704cuda3std3__45__cpo5beginE,(_ZN34_INTERNAL_48d44fd4_4_k_cu_4ecca1704cuda3std6ranges3__45__cpo9iter_swapE - _ZN34_INTERNAL_48d44fd4_4_k_cu_4ecca1704cuda3std3__45__cpo5beginE)
_ZN34_INTERNAL_48d44fd4_4_k_cu_4ecca1704cuda3std3__45__cpo5beginE:
	.zero		1
	.type		_ZN34_INTERNAL_48d44fd4_4_k_cu_4ecca1704cuda3std6ranges3__45__cpo9iter_swapE,@object
	.size		_ZN34_INTERNAL_48d44fd4_4_k_cu_4ecca1704cuda3std6ranges3__45__cpo9iter_swapE,(_ZN34_INTERNAL_48d44fd4_4_k_cu_4ecca1704cuda3std3__419piecewise_constructE - _ZN34_INTERNAL_48d44fd4_4_k_cu_4ecca1704cuda3std6ranges3__45__cpo9iter_swapE)
_ZN34_INTERNAL_48d44fd4_4_k_cu_4ecca1704cuda3std6ranges3__45__cpo9iter_swapE:
	.zero		1
	.type		_ZN34_INTERNAL_48d44fd4_4_k_cu_4ecca1704cuda3std3__419piecewise_constructE,@object
	.size		_ZN34_INTERNAL_48d44fd4_4_k_cu_4ecca1704cuda3std3__419piecewise_constructE,(_ZN34_INTERNAL_48d44fd4_4_k_cu_4ecca1704cuda3std3__45__cpo6rbeginE - _ZN34_INTERNAL_48d44fd4_4_k_cu_4ecca1704cuda3std3__419piecewise_constructE)
_ZN34_INTERNAL_48d44fd4_4_k_cu_4ecca1704cuda3std3__419piecewise_constructE:
	.zero		1
	.type		_ZN34_INTERNAL_48d44fd4_4_k_cu_4ecca1704cuda3std3__45__cpo6rbeginE,@object
	.size		_ZN34_INTERNAL_48d44fd4_4_k_cu_4ecca1704cuda3std3__45__cpo6rbeginE,(_ZN34_INTERNAL_48d44fd4_4_k_cu_4ecca1704cuda3std6ranges3__45__cpo5cdataE - _ZN34_INTERNAL_48d44fd4_4_k_cu_4ecca1704cuda3std3__45__cpo6rbeginE)
_ZN34_INTERNAL_48d44fd4_4_k_cu_4ecca1704cuda3std3__45__cpo6rbeginE:
	.zero		1
	.type		_ZN34_INTERNAL_48d44fd4_4_k_cu_4ecca1704cuda3std6ranges3__45__cpo5cdataE,@object
	.size		_ZN34_INTERNAL_48d44fd4_4_k_cu_4ecca1704cuda3std6ranges3__45__cpo5cdataE,(_ZN34_INTERNAL_48d44fd4_4_k_cu_4ecca1704cuda3std6ranges3__45__cpo3endE - _ZN34_INTERNAL_48d44fd4_4_k_cu_4ecca1704cuda3std6ranges3__45__cpo5cdataE)
_ZN34_INTERNAL_48d44fd4_4_k_cu_4ecca1704cuda3std6ranges3__45__cpo5cdataE:
	.zero		1
	.type		_ZN34_INTERNAL_48d44fd4_4_k_cu_4ecca1704cuda3std6ranges3__45__cpo3endE,@object
	.size		_ZN34_INTERNAL_48d44fd4_4_k_cu_4ecca1704cuda3std6ranges3__45__cpo3endE,(_ZN34_INTERNAL_48d44fd4_4_k_cu_4ecca1704cuda3std3__45__cpo4cendE - _ZN34_INTERNAL_48d44fd4_4_k_cu_4ecca1704cuda3std6ranges3__45__cpo3endE)
_ZN34_INTERNAL_48d44fd4_4_k_cu_4ecca1704cuda3std6ranges3__45__cpo3endE:
	.zero		1
	.type		_ZN34_INTERNAL_48d44fd4_4_k_cu_4ecca1704cuda3std3__45__cpo4cendE,@object
	.size		_ZN34_INTERNAL_48d44fd4_4_k_cu_4ecca1704cuda3std3__45__cpo4cendE,(_ZN34_INTERNAL_48d44fd4_4_k_cu_4ecca1704cuda3std6ranges3__45__cpo4dataE - _ZN34_INTERNAL_48d44fd4_4_k_cu_4ecca1704cuda3std3__45__cpo4cendE)
_ZN34_INTERNAL_48d44fd4_4_k_cu_4ecca1704cuda3std3__45__cpo4cendE:
	.zero		1
	.type		_ZN34_INTERNAL_48d44fd4_4_k_cu_4ecca1704cuda3std6ranges3__45__cpo4dataE,@object
	.size		_ZN34_INTERNAL_48d44fd4_4_k_cu_4ecca1704cuda3std6ranges3__45__cpo4dataE,(_ZN34_INTERNAL_48d44fd4_4_k_cu_4ecca1704cuda3std6ranges3__45__cpo5beginE - _ZN34_INTERNAL_48d44fd4_4_k_cu_4ecca1704cuda3std6ranges3__45__cpo4dataE)
_ZN34_INTERNAL_48d44fd4_4_k_cu_4ecca1704cuda3std6ranges3__45__cpo4dataE:
	.zero		1
	.type		_ZN34_INTERNAL_48d44fd4_4_k_cu_4ecca1704cuda3std6ranges3__45__cpo5beginE,@object
	.size		_ZN34_INTERNAL_48d44fd4_4_k_cu_4ecca1704cuda3std6ranges3__45__cpo5beginE,(_ZN34_INTERNAL_48d44fd4_4_k_cu_4ecca1704cuda3std3__45__cpo5crendE - _ZN34_INTERNAL_48d44fd4_4_k_cu_4ecca1704cuda3std6ranges3__45__cpo5beginE)
_ZN34_INTERNAL_48d44fd4_4_k_cu_4ecca1704cuda3std6ranges3__45__cpo5beginE:
	.zero		1
	.type		_ZN34_INTERNAL_48d44fd4_4_k_cu_4ecca1704cuda3std3__45__cpo5crendE,@object
	.size		_ZN34_INTERNAL_48d44fd4_4_k_cu_4ecca1704cuda3std3__45__cpo5crendE,(_ZN34_INTERNAL_48d44fd4_4_k_cu_4ecca1704cuda3std6ranges3__45__cpo8distanceE - _ZN34_INTERNAL_48d44fd4_4_k_cu_4ecca1704cuda3std3__45__cpo5crendE)
_ZN34_INTERNAL_48d44fd4_4_k_cu_4ecca1704cuda3std3__45__cpo5crendE:
	.zero		1
	.type		_ZN34_INTERNAL_48d44fd4_4_k_cu_4ecca1704cuda3std6ranges3__45__cpo8distanceE,@object
	.size		_ZN34_INTERNAL_48d44fd4_4_k_cu_4ecca1704cuda3std6ranges3__45__cpo8distanceE,(_ZN34_INTERNAL_48d44fd4_4_k_cu_4ecca1704cuda3std6ranges3__45__cpo7advanceE - _ZN34_INTERNAL_48d44fd4_4_k_cu_4ecca1704cuda3std6ranges3__45__cpo8distanceE)
_ZN34_INTERNAL_48d44fd4_4_k_cu_4ecca1704cuda3std6ranges3__45__cpo8distanceE:
	.zero		1
	.type		_ZN34_INTERNAL_48d44fd4_4_k_cu_4ecca1704cuda3std6ranges3__45__cpo7advanceE,@object
	.size		_ZN34_INTERNAL_48d44fd4_4_k_cu_4ecca1704cuda3std6ranges3__45__cpo7advanceE,(_ZN34_INTERNAL_48d44fd4_4_k_cu_4ecca1704cuda3std3__45__cpo3endE - _ZN34_INTERNAL_48d44fd4_4_k_cu_4ecca1704cuda3std6ranges3__45__cpo7advanceE)
_ZN34_INTERNAL_48d44fd4_4_k_cu_4ecca1704cuda3std6ranges3__45__cpo7advanceE:
	.zero		1
	.type		_ZN34_INTERNAL_48d44fd4_4_k_cu_4ecca1704cuda3std3__45__cpo3endE,@object
	.size		_ZN34_INTERNAL_48d44fd4_4_k_cu_4ecca1704cuda3std3__45__cpo3endE,(_ZN34_INTERNAL_48d44fd4_4_k_cu_4ecca1704cuda3std6ranges3__45__cpo4nextE - _ZN34_INTERNAL_48d44fd4_4_k_cu_4ecca1704cuda3std3__45__cpo3endE)
_ZN34_INTERNAL_48d44fd4_4_k_cu_4ecca1704cuda3std3__45__cpo3endE:
	.zero		1
	.type		_ZN34_INTERNAL_48d44fd4_4_k_cu_4ecca1704cuda3std6ranges3__45__cpo4nextE,@object
	.size		_ZN34_INTERNAL_48d44fd4_4_k_cu_4ecca1704cuda3std6ranges3__45__cpo4nextE,(_ZN34_INTERNAL_48d44fd4_4_k_cu_4ecca1704cuda3std6ranges3__45__cpo4swapE - _ZN34_INTERNAL_48d44fd4_4_k_cu_4ecca1704cuda3std6ranges3__45__cpo4nextE)
_ZN34_INTERNAL_48d44fd4_4_k_cu_4ecca1704cuda3std6ranges3__45__cpo4nextE:
	.zero		1
	.type		_ZN34_INTERNAL_48d44fd4_4_k_cu_4ecca1704cuda3std6ranges3__45__cpo4swapE,@object
	.size		_ZN34_INTERNAL_48d44fd4_4_k_cu_4ecca1704cuda3std6ranges3__45__cpo4swapE,(_ZN34_INTERNAL_48d44fd4_4_k_cu_4ecca1704cuda3std3__45__cpo4rendE - _ZN34_INTERNAL_48d44fd4_4_k_cu_4ecca1704cuda3std6ranges3__45__cpo4swapE)
_ZN34_INTERNAL_48d44fd4_4_k_cu_4ecca1704cuda3std6ranges3__45__cpo4swapE:
	.zero		1
	.type		_ZN34_INTERNAL_48d44fd4_4_k_cu_4ecca1704cuda3std3__45__cpo4rendE,@object
	.size		_ZN34_INTERNAL_48d44fd4_4_k_cu_4ecca1704cuda3std3__45__cpo4rendE,(_ZN34_INTERNAL_48d44fd4_4_k_cu_4ecca1704cuda3std6ranges3__45__cpo4sizeE - _ZN34_INTERNAL_48d44fd4_4_k_cu_4ecca1704cuda3std3__45__cpo4rendE)
_ZN34_INTERNAL_48d44fd4_4_k_cu_4ecca1704cuda3std3__45__cpo4rendE:
	.zero		1
	.type		_ZN34_INTERNAL_48d44fd4_4_k_cu_4ecca1704cuda3std6ranges3__45__cpo4sizeE,@object
	.size		_ZN34_INTERNAL_48d44fd4_4_k_cu_4ecca1704cuda3std6ranges3__45__cpo4sizeE,(_ZN34_INTERNAL_48d44fd4_4_k_cu_4ecca1704cuda3std6ranges3__45__cpo6cbeginE - _ZN34_INTERNAL_48d44fd4_4_k_cu_4ecca1704cuda3std6ranges3__45__cpo4sizeE)
_ZN34_INTERNAL_48d44fd4_4_k_cu_4ecca1704cuda3std6ranges3__45__cpo4sizeE:
	.zero		1
	.type		_ZN34_INTERNAL_48d44fd4_4_k_cu_4ecca1704cuda3std6ranges3__45__cpo6cbeginE,@object
	.size		_ZN34_INTERNAL_48d44fd4_4_k_cu_4ecca1704cuda3std6ranges3__45__cpo6cbeginE,(.L_13 - _ZN34_INTERNAL_48d44fd4_4_k_cu_4ecca1704cuda3std6ranges3__45__cpo6cbeginE)
_ZN34_INTERNAL_48d44fd4_4_k_cu_4ecca1704cuda3std6ranges3__45__cpo6cbeginE:
	.zero		1
.L_13:


//--------------------- .nv.constant0._Z6vecAddPfS_S_i --------------------------
	.section	.nv.constant0._Z6vecAddPfS_S_i,"a",@progbits
	.sectionflags	@""
	.align	4
.nv.constant0._Z6vecAddPfS_S_i:
	.zero		924


//--------------------- SYMBOLS --------------------------

	.type		.nv.reservedSmem.offset0,@object
	.size		.nv.reservedSmem.offset0,0x4
